//
// Generated by NVIDIA NVVM Compiler
//
// Compiler Build ID: CL-36424714
// Cuda compilation tools, release 13.0, V13.0.88
// Based on NVVM 20.0.0
//

.version 9.0
.target sm_100
.address_size 64

	// .globl	_Z15transposeKernelPfS_ii

.visible .entry _Z15transposeKernelPfS_ii(
	.param .u64 .ptr .align 1 _Z15transposeKernelPfS_ii_param_0,
	.param .u64 .ptr .align 1 _Z15transposeKernelPfS_ii_param_1,
	.param .u32 _Z15transposeKernelPfS_ii_param_2,
	.param .u32 _Z15transposeKernelPfS_ii_param_3
)
{
	.reg .pred 	%p<21>;
	.reg .b32 	%r<62>;
	.reg .b32 	%f<6>;
	.reg .b64 	%rd<24>;

	ld.param.u64 	%rd4, [_Z15transposeKernelPfS_ii_param_0];
	ld.param.u64 	%rd5, [_Z15transposeKernelPfS_ii_param_1];
	ld.param.u32 	%r42, [_Z15transposeKernelPfS_ii_param_2];
	ld.param.u32 	%r43, [_Z15transposeKernelPfS_ii_param_3];
	cvta.to.global.u64 	%rd1, %rd5;
	cvta.to.global.u64 	%rd2, %rd4;
	mov.u32 	%r1, %ctaid.x;
	mov.u32 	%r2, %tid.x;
	mov.u32 	%r44, %ntid.x;
	div.u32 	%r3, %r43, %r44;
	mul.lo.s32 	%r54, %r3, %r2;
	add.s32 	%r5, %r54, %r3;
	setp.ge.s32 	%p1, %r54, %r5;
	@%p1 bra 	$L__BB0_17;
	mul.lo.s32 	%r6, %r43, %r1;
	and.b32  	%r7, %r3, 3;
	setp.eq.s32 	%p2, %r7, 0;
	mov.u32 	%r61, %r54;
	@%p2 bra 	$L__BB0_6;
	mul.lo.s32 	%r45, %r2, %r42;
	mad.lo.s32 	%r53, %r45, %r3, %r1;
	add.s32 	%r52, %r6, %r54;
	neg.s32 	%r51, %r7;
	add.s32 	%r61, %r54, %r7;
$L__BB0_3:
	.pragma "nounroll";
	setp.ge.s32 	%p3, %r1, %r42;
	setp.ge.s32 	%p4, %r54, %r43;
	or.pred  	%p5, %p3, %p4;
	@%p5 bra 	$L__BB0_5;
	mul.wide.s32 	%rd6, %r52, 4;
	add.s64 	%rd7, %rd2, %rd6;
	ld.global.f32 	%f1, [%rd7];
	mul.wide.s32 	%rd8, %r53, 4;
	add.s64 	%rd9, %rd1, %rd8;
	st.global.f32 	[%rd9], %f1;
$L__BB0_5:
	add.s32 	%r54, %r54, 1;
	add.s32 	%r53, %r53, %r42;
	add.s32 	%r52, %r52, 1;
	add.s32 	%r51, %r51, 1;
	setp.ne.s32 	%p6, %r51, 0;
	@%p6 bra 	$L__BB0_3;
$L__BB0_6:
	add.s32 	%r46, %r3, -1;
	setp.lt.u32 	%p7, %r46, 3;
	@%p7 bra 	$L__BB0_17;
	add.s32 	%r47, %r61, 3;
	mad.lo.s32 	%r60, %r42, %r47, %r1;
	shl.b32 	%r22, %r42, 2;
	add.s32 	%r48, %r61, 2;
	mad.lo.s32 	%r59, %r42, %r48, %r1;
	mul.lo.s32 	%r49, %r61, %r42;
	add.s32 	%r50, %r49, %r42;
	add.s32 	%r58, %r1, %r50;
	add.s32 	%r57, %r1, %r49;
	add.s32 	%r56, %r61, %r6;
	cvt.s64.s32 	%rd14, %r6;
$L__BB0_8:
	setp.ge.s32 	%p8, %r1, %r42;
	setp.ge.s32 	%p9, %r61, %r43;
	or.pred  	%p10, %p8, %p9;
	@%p10 bra 	$L__BB0_10;
	mul.wide.s32 	%rd10, %r56, 4;
	add.s64 	%rd11, %rd2, %rd10;
	ld.global.f32 	%f2, [%rd11];
	mul.wide.s32 	%rd12, %r57, 4;
	add.s64 	%rd13, %rd1, %rd12;
	st.global.f32 	[%rd13], %f2;
$L__BB0_10:
	setp.ge.s32 	%p11, %r1, %r42;
	add.s32 	%r33, %r61, 1;
	setp.ge.s32 	%p12, %r33, %r43;
	cvt.s64.s32 	%rd15, %r61;
	add.s64 	%rd16, %rd15, %rd14;
	shl.b64 	%rd17, %rd16, 2;
	add.s64 	%rd3, %rd2, %rd17;
	or.pred  	%p13, %p11, %p12;
	@%p13 bra 	$L__BB0_12;
	ld.global.f32 	%f3, [%rd3+4];
	mul.wide.s32 	%rd18, %r58, 4;
	add.s64 	%rd19, %rd1, %rd18;
	st.global.f32 	[%rd19], %f3;
$L__BB0_12:
	setp.ge.s32 	%p14, %r1, %r42;
	add.s32 	%r34, %r33, 1;
	setp.ge.s32 	%p15, %r34, %r43;
	or.pred  	%p16, %p14, %p15;
	@%p16 bra 	$L__BB0_14;
	ld.global.f32 	%f4, [%rd3+8];
	mul.wide.s32 	%rd20, %r59, 4;
	add.s64 	%rd21, %rd1, %rd20;
	st.global.f32 	[%rd21], %f4;
$L__BB0_14:
	setp.ge.s32 	%p17, %r1, %r42;
	add.s32 	%r35, %r34, 1;
	setp.ge.s32 	%p18, %r35, %r43;
	or.pred  	%p19, %p17, %p18;
	@%p19 bra 	$L__BB0_16;
	ld.global.f32 	%f5, [%rd3+12];
	mul.wide.s32 	%rd22, %r60, 4;
	add.s64 	%rd23, %rd1, %rd22;
	st.global.f32 	[%rd23], %f5;
$L__BB0_16:
	add.s32 	%r60, %r60, %r22;
	add.s32 	%r59, %r59, %r22;
	add.s32 	%r58, %r58, %r22;
	add.s32 	%r57, %r57, %r22;
	add.s32 	%r56, %r56, 4;
	add.s32 	%r61, %r35, 1;
	setp.ne.s32 	%p20, %r61, %r5;
	@%p20 bra 	$L__BB0_8;
$L__BB0_17:
	ret;

}


// ===== COMPILED SASS (sm_100) =====

	.target	sm_100

	.elftype	@"ET_EXEC"


//--------------------- .note.nv.tkinfo           --------------------------
	.section	.note.nv.tkinfo,"",@"SHT_NOTE"
	.sectionflags	@"SHF_NOTE_NV_TKINFO"
	.tkinfo
        /*0018*/ 	.word	0x00000002
        /*0030*/ 	.string	""
        /*0030*/ 	.string	"ptxas"
        /*0030*/ 	.string	"Cuda compilation tools, release 13.0, V13.0.88"
        /*0030*/ 	.string	"Build cuda_13.0.r13.0/compiler.36424714_0"
        /*0030*/ 	.string	"-arch sm_100 -m 64 "



//--------------------- .note.nv.cuinfo           --------------------------
	.section	.note.nv.cuinfo,"",@"SHT_NOTE"
	.sectionflags	@"SHF_NOTE_NV_CUINFO"
        /*0018*/ 	.short	0x0002
        /*001a*/ 	.short	0x0064
        /*001c*/ 	.short	0x0082
	.zero		2


//--------------------- .nv.info                  --------------------------
	.section	.nv.info,"",@"SHT_CUDA_INFO"
	.align	4


	//----- nvinfo : EIATTR_REGCOUNT
	.align		4
        /*0000*/ 	.byte	0x04, 0x2f
        /*0002*/ 	.short	(.L_1 - .L_0)
	.align		4
.L_0:
        /*0004*/ 	.word	index@(_Z15transposeKernelPfS_ii)
        /*0008*/ 	.word	0x0000001e


	//----- nvinfo : EIATTR_FRAME_SIZE
	.align		4
.L_1:
        /*000c*/ 	.byte	0x04, 0x11
        /*000e*/ 	.short	(.L_3 - .L_2)
	.align		4
.L_2:
        /*0010*/ 	.word	index@(_Z15transposeKernelPfS_ii)
        /*0014*/ 	.word	0x00000000


	//----- nvinfo : EIATTR_MIN_STACK_SIZE
	.align		4
.L_3:
        /*0018*/ 	.byte	0x04, 0x12
        /*001a*/ 	.short	(.L_5 - .L_4)
	.align		4
.L_4:
        /*001c*/ 	.word	index@(_Z15transposeKernelPfS_ii)
        /*0020*/ 	.word	0x00000000
.L_5:


//--------------------- .nv.compat                --------------------------
	.section	.nv.compat,"",@"SHT_CUDA_COMPAT_INFO"
	.align	4
        /*0000*/ 	.byte	0x02, 0x09, 0x00, 0x00, 0x02, 0x02, 0x01, 0x00, 0x02, 0x05, 0x05, 0x00, 0x03, 0x07, 0x01, 0x01
        /*0010*/ 	.byte	0x02, 0x03, 0x00, 0x00, 0x02, 0x06, 0x01, 0x00, 0x04, 0x0b, 0x08, 0x00, 0x09, 0x00, 0x00, 0x00
        /*0020*/ 	.byte	0x00, 0x00, 0x00, 0x00


//--------------------- .nv.info._Z15transposeKernelPfS_ii --------------------------
	.section	.nv.info._Z15transposeKernelPfS_ii,"",@"SHT_CUDA_INFO"
	.sectionflags	@""
	.align	4


	//----- nvinfo : EIATTR_CUDA_API_VERSION
	.align		4
        /*0000*/ 	.byte	0x04, 0x37
        /*0002*/ 	.short	(.L_7 - .L_6)
.L_6:
        /*0004*/ 	.word	0x00000082


	//----- nvinfo : EIATTR_KPARAM_INFO
	.align		4
.L_7:
        /*0008*/ 	.byte	0x04, 0x17
        /*000a*/ 	.short	(.L_9 - .L_8)
.L_8:
        /*000c*/ 	.word	0x00000000
        /*0010*/ 	.short	0x0003
        /*0012*/ 	.short	0x0014
        /*0014*/ 	.byte	0x00, 0xf0, 0x11, 0x00


	//----- nvinfo : EIATTR_KPARAM_INFO
	.align		4
.L_9:
        /*0018*/ 	.byte	0x04, 0x17
        /*001a*/ 	.short	(.L_11 - .L_10)
.L_10:
        /*001c*/ 	.word	0x00000000
        /*0020*/ 	.short	0x0002
        /*0022*/ 	.short	0x0010
        /*0024*/ 	.byte	0x00, 0xf0, 0x11, 0x00


	//----- nvinfo : EIATTR_KPARAM_INFO
	.align		4
.L_11:
        /*0028*/ 	.byte	0x04, 0x17
        /*002a*/ 	.short	(.L_13 - .L_12)
.L_12:
        /*002c*/ 	.word	0x00000000
        /*0030*/ 	.short	0x0001
        /*0032*/ 	.short	0x0008
        /*0034*/ 	.byte	0x00, 0xf5, 0x21, 0x00


	//----- nvinfo : EIATTR_KPARAM_INFO
	.align		4
.L_13:
        /*0038*/ 	.byte	0x04, 0x17
        /*003a*/ 	.short	(.L_15 - .L_14)
.L_14:
        /*003c*/ 	.word	0x00000000
        /*0040*/ 	.short	0x0000
        /*0042*/ 	.short	0x0000
        /*0044*/ 	.byte	0x00, 0xf5, 0x21, 0x00


	//----- nvinfo : EIATTR_SPARSE_MMA_MASK
	.align		4
.L_15:
        /*0048*/ 	.byte	0x03, 0x50
        /*004a*/ 	.short	0x0000


	//----- nvinfo : EIATTR_MAXREG_COUNT
	.align		4
        /*004c*/ 	.byte	0x03, 0x1b
        /*004e*/ 	.short	0x00ff


	//----- nvinfo : EIATTR_MERCURY_ISA_VERSION
	.align		4
        /*0050*/ 	.byte	0x03, 0x5f
        /*0052*/ 	.short	0x0101


	//----- nvinfo : EIATTR_VRC_CTA_INIT_COUNT
	.align		4
        /*0054*/ 	.byte	0x02, 0x4a
	.zero		1
	.zero		1


	//----- nvinfo : EIATTR_EXIT_INSTR_OFFSETS
	.align		4
        /*0058*/ 	.byte	0x04, 0x1c
        /*005a*/ 	.short	(.L_17 - .L_16)


	//   ....[0]....
.L_16:
        /*005c*/ 	.word	0x00000190


	//   ....[1]....
        /*0060*/ 	.word	0x00000380


	//   ....[2]....
        /*0064*/ 	.word	0x000006e0


	//----- nvinfo : EIATTR_CRS_STACK_SIZE
	.align		4
.L_17:
        /*0068*/ 	.byte	0x04, 0x1e
        /*006a*/ 	.short	(.L_19 - .L_18)
.L_18:
        /*006c*/ 	.word	0x00000000


	//----- nvinfo : EIATTR_CBANK_PARAM_SIZE
	.align		4
.L_19:
        /*0070*/ 	.byte	0x03, 0x19
        /*0072*/ 	.short	0x0018


	//----- nvinfo : EIATTR_PARAM_CBANK
	.align		4
        /*0074*/ 	.byte	0x04, 0x0a
        /*0076*/ 	.short	(.L_21 - .L_20)
	.align		4
.L_20:
        /*0078*/ 	.word	index@(.nv.constant0._Z15transposeKernelPfS_ii)
        /*007c*/ 	.short	0x0380
        /*007e*/ 	.short	0x0018


	//----- nvinfo : EIATTR_SW_WAR
	.align		4
.L_21:
        /*0080*/ 	.byte	0x04, 0x36
        /*0082*/ 	.short	(.L_23 - .L_22)
.L_22:
        /*0084*/ 	.word	0x00000008
.L_23:


//--------------------- .nv.callgraph             --------------------------
	.section	.nv.callgraph,"",@"SHT_CUDA_CALLGRAPH"
	.align	4
	.sectionentsize	8
	.align		4
        /*0000*/ 	.word	0x00000000
	.align		4
        /*0004*/ 	.word	0xffffffff
	.align		4
        /*0008*/ 	.word	0x00000000
	.align		4
        /*000c*/ 	.word	0xfffffffe
	.align		4
        /*0010*/ 	.word	0x00000000
	.align		4
        /*0014*/ 	.word	0xfffffffd
	.align		4
        /*0018*/ 	.word	0x00000000
	.align		4
        /*001c*/ 	.word	0xfffffffc


//--------------------- .text._Z15transposeKernelPfS_ii --------------------------
	.section	.text._Z15transposeKernelPfS_ii,"ax",@progbits
	.align	128
        .global         _Z15transposeKernelPfS_ii
        .type           _Z15transposeKernelPfS_ii,@function
        .size           _Z15transposeKernelPfS_ii,(.L_x_4 - _Z15transposeKernelPfS_ii)
        .other          _Z15transposeKernelPfS_ii,@"STO_CUDA_ENTRY STV_DEFAULT"
_Z15transposeKernelPfS_ii:
.text._Z15transposeKernelPfS_ii:
[----:B------:R-:W-:Y:S01]  /*0000*/  LDC R1, c[0x0][0x37c] ;  /* 0x0000df00ff017b82 */ /* 0x000fe20000000800 */
[----:B------:R-:W0:Y:S07]  /*0010*/  LDCU UR4, c[0x0][0x360] ;  /* 0x00006c00ff0477ac */ /* 0x000e2e0008000800 */
[----:B------:R-:W1:Y:S01]  /*0020*/  LDC R4, c[0x0][0x394] ;  /* 0x0000e500ff047b82 */ /* 0x000e620000000800 */
[----:B------:R-:W2:Y:S01]  /*0030*/  S2R R9, SR_TID.X ;  /* 0x0000000000097919 */ /* 0x000ea20000002100 */
[----:B0-----:R-:W0:Y:S01]  /*0040*/  I2F.U32.RP R0, UR4 ;  /* 0x0000000400007d06 */ /* 0x001e220008209000 */
[----:B------:R-:W-:-:S07]  /*0050*/  ISETP.NE.U32.AND P2, PT, RZ, UR4, PT ;  /* 0x00000004ff007c0c */ /* 0x000fce000bf45070 */
[----:B0-----:R-:W0:Y:S02]  /*0060*/  MUFU.RCP R0, R0 ;  /* 0x0000000000007308 */ /* 0x001e240000001000 */
[----:B0-----:R-:W-:-:S06]  /*0070*/  VIADD R2, R0, 0xffffffe ;  /* 0x0ffffffe00027836 */ /* 0x001fcc0000000000 */
[----:B------:R0:W3:Y:S02]  /*0080*/  F2I.FTZ.U32.TRUNC.NTZ R3, R2 ;  /* 0x0000000200037305 */ /* 0x0000e4000021f000 */
[----:B0-----:R-:W-:Y:S02]  /*0090*/  HFMA2 R2, -RZ, RZ, 0, 0 ;  /* 0x00000000ff027431 */ /* 0x001fe400000001ff */
[----:B---3--:R-:W-:-:S04]  /*00a0*/  IMAD.MOV R5, RZ, RZ, -R3 ;  /* 0x000000ffff057224 */ /* 0x008fc800078e0a03 */
[----:B------:R-:W-:-:S04]  /*00b0*/  IMAD R5, R5, UR4, RZ ;  /* 0x0000000405057c24 */ /* 0x000fc8000f8e02ff */
[----:B------:R-:W-:-:S06]  /*00c0*/  IMAD.HI.U32 R3, R3, R5, R2 ;  /* 0x0000000503037227 */ /* 0x000fcc00078e0002 */
[----:B-1----:R-:W-:-:S04]  /*00d0*/  IMAD.HI.U32 R6, R3, R4, RZ ;  /* 0x0000000403067227 */ /* 0x002fc800078e00ff */
[----:B------:R-:W-:-:S04]  /*00e0*/  IMAD.MOV R3, RZ, RZ, -R6 ;  /* 0x000000ffff037224 */ /* 0x000fc800078e0a06 */
[----:B------:R-:W-:-:S05]  /*00f0*/  IMAD R0, R3, UR4, R4 ;  /* 0x0000000403007c24 */ /* 0x000fca000f8e0204 */
[----:B------:R-:W-:-:S13]  /*0100*/  ISETP.GE.U32.AND P0, PT, R0, UR4, PT ;  /* 0x0000000400007c0c */ /* 0x000fda000bf06070 */
[----:B------:R-:W-:Y:S01]  /*0110*/  @P0 VIADD R0, R0, -UR4 ;  /* 0x8000000400000c36 */ /* 0x000fe20008000000 */
[----:B------:R-:W-:-:S04]  /*0120*/  @P0 IADD3 R6, PT, PT, R6, 0x1, RZ ;  /* 0x0000000106060810 */ /* 0x000fc80007ffe0ff */
[----:B------:R-:W-:-:S13]  /*0130*/  ISETP.GE.U32.AND P1, PT, R0, UR4, PT ;  /* 0x0000000400007c0c */ /* 0x000fda000bf26070 */
[----:B------:R-:W-:Y:S01]  /*0140*/  @P1 VIADD R6, R6, 0x1 ;  /* 0x0000000106061836 */ /* 0x000fe20000000000 */
[----:B------:R-:W-:-:S05]  /*0150*/  @!P2 LOP3.LUT R6, RZ, UR4, RZ, 0x33, !PT ;  /* 0x00000004ff06ac12 */ /* 0x000fca000f8e33ff */
[----:B--2---:R-:W-:-:S04]  /*0160*/  IMAD R3, R6, R9, RZ ;  /* 0x0000000906037224 */ /* 0x004fc800078e02ff */
[----:B------:R-:W-:-:S05]  /*0170*/  IMAD.IADD R0, R6, 0x1, R3 ;  /* 0x0000000106007824 */ /* 0x000fca00078e0203 */
[----:B------:R-:W-:-:S13]  /*0180*/  ISETP.GE.AND P0, PT, R3, R0, PT ;  /* 0x000000000300720c */ /* 0x000fda0003f06270 */
[----:B------:R-:W-:Y:S05]  /*0190*/  @P0 EXIT ;  /* 0x000000000000094d */ /* 0x000fea0003800000 */
[----:B------:R-:W0:Y:S01]  /*01a0*/  S2UR UR4, SR_CTAID.X ;  /* 0x00000000000479c3 */ /* 0x000e220000002500 */
[C---:B------:R-:W-:Y:S01]  /*01b0*/  LOP3.LUT P0, R7, R6.reuse, 0x3, RZ, 0xc0, !PT ;  /* 0x0000000306077812 */ /* 0x040fe2000780c0ff */
[----:B------:R-:W-:Y:S01]  /*01c0*/  IMAD.MOV.U32 R10, RZ, RZ, R3 ;  /* 0x000000ffff0a7224 */ /* 0x000fe200078e0003 */
[----:B------:R-:W-:Y:S01]  /*01d0*/  IADD3 R2, PT, PT, R6, -0x1, RZ ;  /* 0xffffffff06027810 */ /* 0x000fe20007ffe0ff */
[----:B------:R-:W1:Y:S03]  /*01e0*/  LDCU.64 UR6, c[0x0][0x358] ;  /* 0x00006b00ff0677ac */ /* 0x000e660008000a00 */
[----:B------:R-:W-:Y:S02]  /*01f0*/  ISETP.GE.U32.AND P1, PT, R2, 0x3, PT ;  /* 0x000000030200780c */ /* 0x000fe40003f26070 */
[----:B------:R-:W-:Y:S01]  /*0200*/  MOV R5, R10 ;  /* 0x0000000a00057202 */ /* 0x000fe20000000f00 */
[----:B0-----:R-:W-:-:S04]  /*0210*/  IMAD R4, R4, UR4, RZ ;  /* 0x0000000404047c24 */ /* 0x001fc8000f8e02ff */
[----:B-1----:R-:W-:Y:S06]  /*0220*/  @!P0 BRA `(.L_x_0) ;  /* 0x0000000000548947 */ /* 0x002fec0003800000 */
[----:B------:R-:W0:Y:S01]  /*0230*/  LDCU UR5, c[0x0][0x390] ;  /* 0x00007200ff0577ac */ /* 0x000e220008000800 */
[----:B------:R-:W1:Y:S01]  /*0240*/  LDC.64 R2, c[0x0][0x390] ;  /* 0x0000e400ff027b82 */ /* 0x000e620000000a00 */
[C---:B------:R-:W-:Y:S01]  /*0250*/  IMAD.IADD R5, R10.reuse, 0x1, R7 ;  /* 0x000000010a057824 */ /* 0x040fe200078e0207 */
[----:B------:R-:W-:Y:S01]  /*0260*/  IADD3 R12, PT, PT, -R7, RZ, RZ ;  /* 0x000000ff070c7210 */ /* 0x000fe20007ffe1ff */
[----:B------:R-:W-:Y:S02]  /*0270*/  IMAD.IADD R13, R10, 0x1, R4 ;  /* 0x000000010a0d7824 */ /* 0x000fe400078e0204 */
[----:B0-----:R-:W-:-:S04]  /*0280*/  IMAD R9, R9, UR5, RZ ;  /* 0x0000000509097c24 */ /* 0x001fc8000f8e02ff */
[----:B------:R-:W-:-:S07]  /*0290*/  IMAD R11, R6, R9, UR4 ;  /* 0x00000004060b7e24 */ /* 0x000fce000f8e0209 */
.L_x_1:
[----:B------:R-:W0:Y:S01]  /*02a0*/  LDC.64 R6, c[0x0][0x380] ;  /* 0x0000e000ff067b82 */ /* 0x000e220000000a00 */
[----:B-1----:R-:W-:-:S04]  /*02b0*/  ISETP.GE.AND P0, PT, R10, R3, PT ;  /* 0x000000030a00720c */ /* 0x002fc80003f06270 */
[----:B------:R-:W-:-:S03]  /*02c0*/  ISETP.LE.OR P0, PT, R2, UR4, P0 ;  /* 0x0000000402007c0c */ /* 0x000fc60008703670 */
[----:B------:R-:W1:Y:S10]  /*02d0*/  LDC.64 R8, c[0x0][0x388] ;  /* 0x0000e200ff087b82 */ /* 0x000e740000000a00 */
[----:B0-----:R-:W-:-:S06]  /*02e0*/  @!P0 IMAD.WIDE R6, R13, 0x4, R6 ;  /* 0x000000040d068825 */ /* 0x001fcc00078e0206 */
[----:B------:R-:W2:Y:S01]  /*02f0*/  @!P0 LDG.E R7, desc[UR6][R6.64] ;  /* 0x0000000606078981 */ /* 0x000ea2000c1e1900 */
[----:B------:R-:W-:Y:S01]  /*0300*/  IADD3 R12, PT, PT, R12, 0x1, RZ ;  /* 0x000000010c0c7810 */ /* 0x000fe20007ffe0ff */
[----:B-1----:R-:W-:Y:S01]  /*0310*/  @!P0 IMAD.WIDE R8, R11, 0x4, R8 ;  /* 0x000000040b088825 */ /* 0x002fe200078e0208 */
[----:B------:R-:W-:-:S03]  /*0320*/  IADD3 R13, PT, PT, R13, 0x1, RZ ;  /* 0x000000010d0d7810 */ /* 0x000fc60007ffe0ff */
[----:B------:R-:W-:Y:S02]  /*0330*/  VIADD R10, R10, 0x1 ;  /* 0x000000010a0a7836 */ /* 0x000fe40000000000 */
[----:B------:R-:W-:Y:S01]  /*0340*/  IMAD.IADD R11, R11, 0x1, R2 ;  /* 0x000000010b0b7824 */ /* 0x000fe200078e0202 */
[----:B--2---:R0:W-:Y:S01]  /*0350*/  @!P0 STG.E desc[UR6][R8.64], R7 ;  /* 0x0000000708008986 */ /* 0x0041e2000c101906 */
[----:B------:R-:W-:-:S13]  /*0360*/  ISETP.NE.AND P0, PT, R12, RZ, PT ;  /* 0x000000ff0c00720c */ /* 0x000fda0003f05270 */
[----:B0-----:R-:W-:Y:S05]  /*0370*/  @P0 BRA `(.L_x_1) ;  /* 0xfffffffc00c80947 */ /* 0x001fea000383ffff */
.L_x_0:
[----:B------:R-:W-:Y:S05]  /*0380*/  @!P1 EXIT ;  /* 0x000000000000994d */ /* 0x000fea0003800000 */
[----:B------:R-:W0:Y:S01]  /*0390*/  LDC R6, c[0x0][0x390] ;  /* 0x0000e400ff067b82 */ /* 0x000e220000000800 */
[C---:B------:R-:W-:Y:S01]  /*03a0*/  IADD3 R13, PT, PT, R5.reuse, 0x3, RZ ;  /* 0x00000003050d7810 */ /* 0x040fe20007ffe0ff */
[C---:B------:R-:W-:Y:S01]  /*03b0*/  VIADD R11, R5.reuse, 0x2 ;  /* 0x00000002050b7836 */ /* 0x040fe20000000000 */
[----:B------:R-:W-:Y:S01]  /*03c0*/  IADD3 R8, PT, PT, R4, R5, RZ ;  /* 0x0000000504087210 */ /* 0x000fe20007ffe0ff */
[----:B------:R-:W1:Y:S04]  /*03d0*/  LDCU.64 UR8, c[0x0][0x380] ;  /* 0x00007000ff0877ac */ /* 0x000e680008000a00 */
[----:B------:R-:W2:Y:S01]  /*03e0*/  LDC.64 R2, c[0x0][0x390] ;  /* 0x0000e400ff027b82 */ /* 0x000ea20000000a00 */
[-C--:B0-----:R-:W-:Y:S02]  /*03f0*/  IMAD R15, R5, R6.reuse, R6 ;  /* 0x00000006050f7224 */ /* 0x081fe400078e0206 */
[----:B------:R-:W-:-:S02]  /*0400*/  IMAD R13, R13, R6, UR4 ;  /* 0x000000040d0d7e24 */ /* 0x000fc4000f8e0206 */
[-C--:B------:R-:W-:Y:S02]  /*0410*/  IMAD R11, R11, R6.reuse, UR4 ;  /* 0x000000040b0b7e24 */ /* 0x080fe4000f8e0206 */
[----:B------:R-:W-:Y:S02]  /*0420*/  IMAD R9, R5, R6, UR4 ;  /* 0x0000000405097e24 */ /* 0x000fe4000f8e0206 */
[----:B-12---:R-:W-:-:S07]  /*0430*/  VIADD R15, R15, UR4 ;  /* 0x000000040f0f7c36 */ /* 0x006fce0008000000 */
.L_x_2:
[----:B------:R-:W0:Y:S01]  /*0440*/  LDC.64 R18, c[0x0][0x380] ;  /* 0x0000e000ff127b82 */ /* 0x000e220000000a00 */
[----:B------:R-:W-:-:S04]  /*0450*/  ISETP.GE.AND P1, PT, R5, R3, PT ;  /* 0x000000030500720c */ /* 0x000fc80003f26270 */
[----:B------:R-:W-:-:S03]  /*0460*/  ISETP.LE.OR P1, PT, R2, UR4, P1 ;  /* 0x0000000402007c0c */ /* 0x000fc60008f23670 */
[----:B------:R-:W1:Y:S10]  /*0470*/  LDC.64 R16, c[0x0][0x388] ;  /* 0x0000e200ff107b82 */ /* 0x000e740000000a00 */
[----:B0-----:R-:W-:-:S05]  /*0480*/  @!P1 IMAD.WIDE R18, R8, 0x4, R18 ;  /* 0x0000000408129825 */ /* 0x001fca00078e0212 */
[----:B------:R0:W2:Y:S01]  /*0490*/  @!P1 LDG.E R23, desc[UR6][R18.64] ;  /* 0x0000000612179981 */ /* 0x0000a2000c1e1900 */
[----:B------:R-:W-:Y:S02]  /*04a0*/  IADD3 R6, PT, PT, R5, 0x1, RZ ;  /* 0x0000000105067810 */ /* 0x000fe40007ffe0ff */
[----:B------:R-:W-:Y:S01]  /*04b0*/  SHF.R.S32.HI R7, RZ, 0x1f, R5 ;  /* 0x0000001fff077819 */ /* 0x000fe20000011405 */
[----:B-1----:R-:W-:Y:S01]  /*04c0*/  @!P1 IMAD.WIDE R16, R9, 0x4, R16 ;  /* 0x0000000409109825 */ /* 0x002fe200078e0210 */
[----:B------:R-:W-:Y:S02]  /*04d0*/  ISETP.GE.AND P0, PT, R6, R3, PT ;  /* 0x000000030600720c */ /* 0x000fe40003f06270 */
[----:B------:R-:W-:Y:S02]  /*04e0*/  IADD3 R10, P2, PT, R4, R5, RZ ;  /* 0x00000005040a7210 */ /* 0x000fe40007f5e0ff */
[----:B------:R-:W-:Y:S02]  /*04f0*/  ISETP.LE.OR P0, PT, R2, UR4, P0 ;  /* 0x0000000402007c0c */ /* 0x000fe40008703670 */
[----:B------:R-:W-:-:S02]  /*0500*/  LEA.HI.X.SX32 R7, R4, R7, 0x1, P2 ;  /* 0x0000000704077211 */ /* 0x000fc400010f0eff */
[----:B------:R-:W-:-:S04]  /*0510*/  LEA R6, P2, R10, UR8, 0x2 ;  /* 0x000000080a067c11 */ /* 0x000fc8000f8410ff */
[----:B------:R-:W-:-:S05]  /*0520*/  LEA.HI.X R7, R10, UR9, R7, 0x2, P2 ;  /* 0x000000090a077c11 */ /* 0x000fca00090f1407 */
[----:B0-----:R-:W0:Y:S01]  /*0530*/  @!P0 LDC.64 R18, c[0x0][0x388] ;  /* 0x0000e200ff128b82 */ /* 0x001e220000000a00 */
[----:B--2---:R1:W-:Y:S04]  /*0540*/  @!P1 STG.E desc[UR6][R16.64], R23 ;  /* 0x0000001710009986 */ /* 0x0043e8000c101906 */
[----:B------:R-:W2:Y:S01]  /*0550*/  @!P0 LDG.E R25, desc[UR6][R6.64+0x4] ;  /* 0x0000040606198981 */ /* 0x000ea2000c1e1900 */
[----:B------:R-:W-:Y:S02]  /*0560*/  VIADD R10, R5, 0x2 ;  /* 0x00000002050a7836 */ /* 0x000fe40000000000 */
[----:B0-----:R-:W-:-:S03]  /*0570*/  @!P0 IMAD.WIDE R18, R15, 0x4, R18 ;  /* 0x000000040f128825 */ /* 0x001fc600078e0212 */
[----:B------:R-:W-:-:S04]  /*0580*/  ISETP.GE.AND P1, PT, R10, R3, PT ;  /* 0x000000030a00720c */ /* 0x000fc80003f26270 */
[----:B------:R-:W-:Y:S02]  /*0590*/  ISETP.LE.OR P1, PT, R2, UR4, P1 ;  /* 0x0000000402007c0c */ /* 0x000fe40008f23670 */
[----:B------:R-:W-:-:S11]  /*05a0*/  IADD3 R10, PT, PT, R5, 0x3, RZ ;  /* 0x00000003050a7810 */ /* 0x000fd60007ffe0ff */
[----:B------:R-:W1:Y:S01]  /*05b0*/  @!P1 LDC.64 R20, c[0x0][0x388] ;  /* 0x0000e200ff149b82 */ /* 0x000e620000000a00 */
[----:B--2---:R0:W-:Y:S04]  /*05c0*/  @!P0 STG.E desc[UR6][R18.64], R25 ;  /* 0x0000001912008986 */ /* 0x0041e8000c101906 */
[----:B------:R-:W2:Y:S01]  /*05d0*/  @!P1 LDG.E R27, desc[UR6][R6.64+0x8] ;  /* 0x00000806061b9981 */ /* 0x000ea2000c1e1900 */
[----:B------:R-:W-:Y:S01]  /*05e0*/  ISETP.GE.AND P0, PT, R10, R3, PT ;  /* 0x000000030a00720c */ /* 0x000fe20003f06270 */
[----:B-1----:R-:W-:-:S03]  /*05f0*/  @!P1 IMAD.WIDE R16, R11, 0x4, R20 ;  /* 0x000000040b109825 */ /* 0x002fc600078e0214 */
[----:B------:R-:W-:-:S13]  /*0600*/  ISETP.LE.OR P0, PT, R2, UR4, P0 ;  /* 0x0000000402007c0c */ /* 0x000fda0008703670 */
[----:B------:R-:W1:Y:S01]  /*0610*/  @!P0 LDC.64 R20, c[0x0][0x388] ;  /* 0x0000e200ff148b82 */ /* 0x000e620000000a00 */
[----:B--2---:R0:W-:Y:S04]  /*0620*/  @!P1 STG.E desc[UR6][R16.64], R27 ;  /* 0x0000001b10009986 */ /* 0x0041e8000c101906 */
[----:B------:R-:W2:Y:S01]  /*0630*/  @!P0 LDG.E R23, desc[UR6][R6.64+0xc] ;  /* 0x00000c0606178981 */ /* 0x000ea2000c1e1900 */
[----:B-1----:R-:W-:Y:S01]  /*0640*/  @!P0 IMAD.WIDE R20, R13, 0x4, R20 ;  /* 0x000000040d148825 */ /* 0x002fe200078e0214 */
[----:B------:R-:W-:Y:S02]  /*0650*/  IADD3 R8, PT, PT, R8, 0x4, RZ ;  /* 0x0000000408087810 */ /* 0x000fe40007ffe0ff */
[C---:B------:R-:W-:Y:S01]  /*0660*/  LEA R15, R2.reuse, R15, 0x2 ;  /* 0x0000000f020f7211 */ /* 0x040fe200078e10ff */
[----:B------:R-:W-:Y:S01]  /*0670*/  VIADD R5, R5, 0x4 ;  /* 0x0000000405057836 */ /* 0x000fe20000000000 */
[C---:B------:R-:W-:Y:S01]  /*0680*/  LEA R13, R2.reuse, R13, 0x2 ;  /* 0x0000000d020d7211 */ /* 0x040fe200078e10ff */
[----:B------:R-:W-:-:S02]  /*0690*/  IMAD R9, R2, 0x4, R9 ;  /* 0x0000000402097824 */ /* 0x000fc400078e0209 */
[----:B------:R-:W-:Y:S01]  /*06a0*/  IMAD R11, R2, 0x4, R11 ;  /* 0x00000004020b7824 */ /* 0x000fe200078e020b */
[----:B--2---:R0:W-:Y:S01]  /*06b0*/  @!P0 STG.E desc[UR6][R20.64], R23 ;  /* 0x0000001714008986 */ /* 0x0041e2000c101906 */
[----:B------:R-:W-:-:S13]  /*06c0*/  ISETP.NE.AND P0, PT, R5, R0, PT ;  /* 0x000000000500720c */ /* 0x000fda0003f05270 */
[----:B0-----:R-:W-:Y:S05]  /*06d0*/  @P0 BRA `(.L_x_2) ;  /* 0xfffffffc00580947 */ /* 0x001fea000383ffff */
[----:B------:R-:W-:Y:S05]  /*06e0*/  EXIT ;  /* 0x000000000000794d */ /* 0x000fea0003800000 */
.L_x_3:
[----:B------:R-:W-:-:S00]  /*06f0*/  BRA `(.L_x_3) ;  /* 0xfffffffc00fc7947 */ /* 0x000fc0000383ffff */
[----:B------:R-:W-:-:S00]  /*0700*/  NOP ;  /* 0x0000000000007918 */ /* 0x000fc00000000000 */
[----:B------:R-:W-:-:S00]  /*0710*/  NOP ;  /* 0x0000000000007918 */ /* 0x000fc00000000000 */
[----:B------:R-:W-:-:S00]  /*0720*/  NOP ;  /* 0x0000000000007918 */ /* 0x000fc00000000000 */
[----:B------:R-:W-:-:S00]  /*0730*/  NOP ;  /* 0x0000000000007918 */ /* 0x000fc00000000000 */
[----:B------:R-:W-:-:S00]  /*0740*/  NOP ;  /* 0x0000000000007918 */ /* 0x000fc00000000000 */
[----:B------:R-:W-:-:S00]  /*0750*/  NOP ;  /* 0x0000000000007918 */ /* 0x000fc00000000000 */
[----:B------:R-:W-:-:S00]  /*0760*/  NOP ;  /* 0x0000000000007918 */ /* 0x000fc00000000000 */
[----:B------:R-:W-:-:S00]  /*0770*/  NOP ;  /* 0x0000000000007918 */ /* 0x000fc00000000000 */
.L_x_4:


//--------------------- .nv.shared.reserved.0     --------------------------
	.section	.nv.shared.reserved.0,"aw",@nobits
	.weak		__nv_reservedSMEM_offset_0_alias
	.size		__nv_reservedSMEM_offset_0_alias, 0, 64
	.other		__nv_reservedSMEM_offset_0_alias,@"STO_CUDA_RESERVED_SHARED STV_DEFAULT"
__nv_reservedSMEM_offset_0_alias:
	.zero		0
	.zero		64


//--------------------- .nv.constant0._Z15transposeKernelPfS_ii --------------------------
	.section	.nv.constant0._Z15transposeKernelPfS_ii,"a",@progbits
	.sectionflags	@""
	.align	4
.nv.constant0._Z15transposeKernelPfS_ii:
	.zero		920


//--------------------- SYMBOLS --------------------------

	.type		.nv.reservedSmem.offset0,@object
	.size		.nv.reservedSmem.offset0,0x4
